	.headerflags	@"EF_CUDA_TEXMODE_UNIFIED EF_CUDA_64BIT_ADDRESS EF_CUDA_ACCELERATORS EF_CUDA_SM90 EF_CUDA_VIRTUAL_SM(EF_CUDA_SM90)"
	.elftype	@"ET_EXEC"


//--------------------- .nv.info                  --------------------------
	.section	.nv.info,"",@"SHT_CUDA_INFO"
	.align	4


	//----- nvinfo : EIATTR_REGCOUNT
	.align		4
        /*0000*/ 	.byte	0x04, 0x2f
        /*0002*/ 	.short	(.L_3 - .L_2)
	.align		4
.L_2:
        /*0004*/ 	.word	index@(triton_poi_fused__native_batch_norm_legit_no_training_relu_5)
        /*0008*/ 	.word	0x00000026


	//----- nvinfo : EIATTR_MIN_STACK_SIZE
	.align		4
.L_3:
        /*000c*/ 	.byte	0x04, 0x12
        /*000e*/ 	.short	(.L_5 - .L_4)
	.align		4
.L_4:
        /*0010*/ 	.word	index@(triton_poi_fused__native_batch_norm_legit_no_training_relu_5)
        /*0014*/ 	.word	0x00000000


	//----- nvinfo : EIATTR_FRAME_SIZE
	.align		4
.L_5:
        /*0018*/ 	.byte	0x04, 0x11
        /*001a*/ 	.short	(.L_7 - .L_6)
	.align		4
.L_6:
        /*001c*/ 	.word	index@(triton_poi_fused__native_batch_norm_legit_no_training_relu_5)
        /*0020*/ 	.word	0x00000000


	//----- nvinfo : EIATTR_MIN_STACK_SIZE
	.align		4
.L_7:
        /*0024*/ 	.byte	0x04, 0x12
        /*0026*/ 	.short	(.L_9 - .L_8)
	.align		4
.L_8:
        /*0028*/ 	.word	index@(triton_poi_fused__native_batch_norm_legit_no_training_relu_5)
        /*002c*/ 	.word	0x00000000
.L_9:


//--------------------- .nv.info.triton_poi_fused__native_batch_norm_legit_no_training_relu_5 --------------------------
	.section	.nv.info.triton_poi_fused__native_batch_norm_legit_no_training_relu_5,"",@"SHT_CUDA_INFO"
	.sectionflags	@""
	.align	4


	//----- nvinfo : EIATTR_CUDA_API_VERSION
	.align		4
        /*0000*/ 	.byte	0x04, 0x37
        /*0002*/ 	.short	(.L_11 - .L_10)
.L_10:
        /*0004*/ 	.word	0x0000007c


	//----- nvinfo : EIATTR_KPARAM_INFO
	.align		4
.L_11:
        /*0008*/ 	.byte	0x04, 0x17
        /*000a*/ 	.short	(.L_13 - .L_12)
.L_12:
        /*000c*/ 	.word	0x00000000
        /*0010*/ 	.short	0x0006
        /*0012*/ 	.short	0x0030
        /*0014*/ 	.byte	0x00, 0xf0, 0x11, 0x00


	//----- nvinfo : EIATTR_KPARAM_INFO
	.align		4
.L_13:
        /*0018*/ 	.byte	0x04, 0x17
        /*001a*/ 	.short	(.L_15 - .L_14)
.L_14:
        /*001c*/ 	.word	0x00000000
        /*0020*/ 	.short	0x0005
        /*0022*/ 	.short	0x0028
        /*0024*/ 	.byte	0x00, 0xf4, 0x21, 0x00


	//----- nvinfo : EIATTR_KPARAM_INFO
	.align		4
.L_15:
        /*0028*/ 	.byte	0x04, 0x17
        /*002a*/ 	.short	(.L_17 - .L_16)
.L_16:
        /*002c*/ 	.word	0x00000000
        /*0030*/ 	.short	0x0004
        /*0032*/ 	.short	0x0020
        /*0034*/ 	.byte	0x00, 0xf4, 0x21, 0x00


	//----- nvinfo : EIATTR_KPARAM_INFO
	.align		4
.L_17:
        /*0038*/ 	.byte	0x04, 0x17
        /*003a*/ 	.short	(.L_19 - .L_18)
.L_18:
        /*003c*/ 	.word	0x00000000
        /*0040*/ 	.short	0x0003
        /*0042*/ 	.short	0x0018
        /*0044*/ 	.byte	0x00, 0xf4, 0x21, 0x00


	//----- nvinfo : EIATTR_KPARAM_INFO
	.align		4
.L_19:
        /*0048*/ 	.byte	0x04, 0x17
        /*004a*/ 	.short	(.L_21 - .L_20)
.L_20:
        /*004c*/ 	.word	0x00000000
        /*0050*/ 	.short	0x0002
        /*0052*/ 	.short	0x0010
        /*0054*/ 	.byte	0x00, 0xf4, 0x21, 0x00


	//----- nvinfo : EIATTR_KPARAM_INFO
	.align		4
.L_21:
        /*0058*/ 	.byte	0x04, 0x17
        /*005a*/ 	.short	(.L_23 - .L_22)
.L_22:
        /*005c*/ 	.word	0x00000000
        /*0060*/ 	.short	0x0001
        /*0062*/ 	.short	0x0008
        /*0064*/ 	.byte	0x00, 0xf4, 0x21, 0x00


	//----- nvinfo : EIATTR_KPARAM_INFO
	.align		4
.L_23:
        /*0068*/ 	.byte	0x04, 0x17
        /*006a*/ 	.short	(.L_25 - .L_24)
.L_24:
        /*006c*/ 	.word	0x00000000
        /*0070*/ 	.short	0x0000
        /*0072*/ 	.short	0x0000
        /*0074*/ 	.byte	0x00, 0xf4, 0x21, 0x00


	//----- nvinfo : EIATTR_SPARSE_MMA_MASK
	.align		4
.L_25:
        /*0078*/ 	.byte	0x03, 0x50
        /*007a*/ 	.short	0x0000


	//----- nvinfo : EIATTR_MAXREG_COUNT
	.align		4
        /*007c*/ 	.byte	0x03, 0x1b
        /*007e*/ 	.short	0x00ff


	//----- nvinfo : EIATTR_EXIT_INSTR_OFFSETS
	.align		4
        /*0080*/ 	.byte	0x04, 0x1c
        /*0082*/ 	.short	(.L_27 - .L_26)


	//   ....[0]....
.L_26:
        /*0084*/ 	.word	0x00000a50


	//----- nvinfo : EIATTR_REQNTID
	.align		4
.L_27:
        /*0088*/ 	.byte	0x04, 0x10
        /*008a*/ 	.short	(.L_29 - .L_28)
.L_28:
        /*008c*/ 	.word	0x00000080
        /*0090*/ 	.word	0x00000001
        /*0094*/ 	.word	0x00000001


	//----- nvinfo : EIATTR_CBANK_PARAM_SIZE
	.align		4
.L_29:
        /*0098*/ 	.byte	0x03, 0x19
        /*009a*/ 	.short	0x0034


	//----- nvinfo : EIATTR_PARAM_CBANK
	.align		4
        /*009c*/ 	.byte	0x04, 0x0a
        /*009e*/ 	.short	(.L_31 - .L_30)
	.align		4
.L_30:
        /*00a0*/ 	.word	index@(.nv.constant0.triton_poi_fused__native_batch_norm_legit_no_training_relu_5)
        /*00a4*/ 	.short	0x0210
        /*00a6*/ 	.short	0x0034


	//----- nvinfo : EIATTR_SW_WAR
	.align		4
.L_31:
        /*00a8*/ 	.byte	0x04, 0x36
        /*00aa*/ 	.short	(.L_33 - .L_32)
.L_32:
        /*00ac*/ 	.word	0x00000008
.L_33:


//--------------------- .nv.callgraph             --------------------------
	.section	.nv.callgraph,"",@"SHT_CUDA_CALLGRAPH"
	.align	4
	.sectionentsize	8
	.align		4
        /*0000*/ 	.word	0x00000000
	.align		4
        /*0004*/ 	.word	0xffffffff
	.align		4
        /*0008*/ 	.word	0x00000000
	.align		4
        /*000c*/ 	.word	0xfffffffe
	.align		4
        /*0010*/ 	.word	0x00000000
	.align		4
        /*0014*/ 	.word	0xfffffffd
	.align		4
        /*0018*/ 	.word	0x00000000
	.align		4
        /*001c*/ 	.word	0xfffffffc


//--------------------- .nv.constant4             --------------------------
	.section	.nv.constant4,"a",@progbits
	.align	8
	.align		8
.nv.constant4:
        /*0000*/ 	.dword	_$_str
	.align		8
        /*0008*/ 	.dword	_$_str_$_2


//--------------------- .text.triton_poi_fused__native_batch_norm_legit_no_training_relu_5 --------------------------
	.section	.text.triton_poi_fused__native_batch_norm_legit_no_training_relu_5,"ax",@progbits
	.align	128
        .global         triton_poi_fused__native_batch_norm_legit_no_training_relu_5
        .type           triton_poi_fused__native_batch_norm_legit_no_training_relu_5,@function
        .size           triton_poi_fused__native_batch_norm_legit_no_training_relu_5,(.L_x_1 - triton_poi_fused__native_batch_norm_legit_no_training_relu_5)
        .other          triton_poi_fused__native_batch_norm_legit_no_training_relu_5,@"STO_CUDA_ENTRY STV_DEFAULT"
triton_poi_fused__native_batch_norm_legit_no_training_relu_5:
.text.triton_poi_fused__native_batch_norm_legit_no_training_relu_5:
[----:B------:R-:W-:Y:S01]  /*0000*/  LDC R1, c[0x0][0x28] ;  /* 0x00000a00ff017b82 */ /* 0x000fe20000000800 */
[----:B------:R-:W1:Y:S07]  /*0010*/  S2R R0, SR_TID.X ;  /* 0x0000000000007919 */ /* 0x000e6e0000002100 */
[----:B------:R-:W2:Y:S01]  /*0020*/  LDC.64 R16, c[0x0][0x220] ;  /* 0x00008800ff107b82 */ /* 0x000ea20000000a00 */
[----:B------:R-:W-:Y:S01]  /*0030*/  ULDC.64 UR4, c[0x0][0x208] ;  /* 0x0000820000047ab9 */ /* 0x000fe20000000a00 */
[----:B------:R-:W3:Y:S06]  /*0040*/  S2R R3, SR_CTAID.X ;  /* 0x0000000000037919 */ /* 0x000eec0000002500 */
[----:B------:R-:W4:Y:S08]  /*0050*/  LDC.64 R20, c[0x0][0x218] ;  /* 0x00008600ff147b82 */ /* 0x000f300000000a00 */
[----:B------:R-:W5:Y:S08]  /*0060*/  LDC.64 R22, c[0x0][0x210] ;  /* 0x00008400ff167b82 */ /* 0x000f700000000a00 */
[----:B------:R-:W5:Y:S01]  /*0070*/  LDC.64 R32, c[0x0][0x230] ;  /* 0x00008c00ff207b82 */ /* 0x000f620000000a00 */
[----:B-1----:R-:W-:-:S04]  /*0080*/  SHF.L.U32 R0, R0, 0x2, RZ ;  /* 0x0000000200007819 */ /* 0x002fc800000006ff */
[----:B------:R-:W-:-:S04]  /*0090*/  LOP3.LUT R0, R0, 0x1fc, RZ, 0xc0, !PT ;  /* 0x000001fc00007812 */ /* 0x000fc800078ec0ff */
[----:B---3--:R-:W-:-:S05]  /*00a0*/  LEA R2, R3, R0, 0xa ;  /* 0x0000000003027211 */ /* 0x008fca00078e50ff */
[----:B------:R-:W-:-:S05]  /*00b0*/  IMAD.HI R0, R2, 0x38e38e39, RZ ;  /* 0x38e38e3902007827 */ /* 0x000fca00078e02ff */
[----:B------:R-:W-:-:S04]  /*00c0*/  SHF.R.U32.HI R3, RZ, 0x1f, R0 ;  /* 0x0000001fff037819 */ /* 0x000fc80000011600 */
[----:B------:R-:W-:-:S05]  /*00d0*/  LEA.HI.SX32 R3, R0, R3, 0x1a ;  /* 0x0000000300037211 */ /* 0x000fca00078fd2ff */
[----:B------:R-:W-:-:S04]  /*00e0*/  IMAD R19, R3, -0x120, R2 ;  /* 0xfffffee003137824 */ /* 0x000fc800078e0202 */
[----:B--2---:R-:W-:-:S06]  /*00f0*/  IMAD.WIDE R12, R19, 0x4, R16 ;  /* 0x00000004130c7825 */ /* 0x004fcc00078e0210 */
[----:B------:R-:W2:Y:S01]  /*0100*/  LDG.E.EL.128 R12, desc[UR4][R12.64] ;  /* 0x000000040c0c7981 */ /* 0x000ea2000c2e1d00 */
[----:B------:R-:W-:Y:S01]  /*0110*/  IADD3 R3, R2, 0x200, RZ ;  /* 0x0000020002037810 */ /* 0x000fe20007ffe0ff */
[----:B----4-:R-:W-:-:S04]  /*0120*/  IMAD.WIDE R8, R19, 0x4, R20 ;  /* 0x0000000413087825 */ /* 0x010fc800078e0214 */
[----:B------:R-:W-:Y:S02]  /*0130*/  IMAD.HI R0, R3, 0x38e38e39, RZ ;  /* 0x38e38e3903007827 */ /* 0x000fe400078e02ff */
[----:B------:R-:W3:Y:S02]  /*0140*/  LDG.E.EL.128 R8, desc[UR4][R8.64] ;  /* 0x0000000408087981 */ /* 0x000ee4000c2e1d00 */
[----:B-----5:R-:W-:Y:S01]  /*0150*/  IMAD.WIDE R22, R2, 0x4, R22 ;  /* 0x0000000402167825 */ /* 0x020fe200078e0216 */
[----:B------:R-:W-:-:S04]  /*0160*/  SHF.R.U32.HI R25, RZ, 0x1f, R0 ;  /* 0x0000001fff197819 */ /* 0x000fc80000011600 */
[----:B------:R-:W3:Y:S01]  /*0170*/  LDG.E.128 R4, desc[UR4][R22.64] ;  /* 0x0000000416047981 */ /* 0x000ee2000c1e1d00 */
[----:B------:R-:W-:-:S03]  /*0180*/  LEA.HI.SX32 R0, R0, R25, 0x1a ;  /* 0x0000001900007211 */ /* 0x000fc600078fd2ff */
[----:B------:R1:W4:Y:S02]  /*0190*/  LDG.E.128 R28, desc[UR4][R22.64+0x800] ;  /* 0x00080004161c7981 */ /* 0x000324000c1e1d00 */
[----:B------:R-:W-:-:S04]  /*01a0*/  IMAD R3, R0, -0x120, R3 ;  /* 0xfffffee000037824 */ /* 0x000fc800078e0203 */
[----:B------:R-:W-:Y:S01]  /*01b0*/  IMAD.WIDE R24, R3, 0x4, R20 ;  /* 0x0000000403187825 */ /* 0x000fe200078e0214 */
[----:B-1----:R-:W1:Y:S05]  /*01c0*/  LDC.64 R22, c[0x0][0x228] ;  /* 0x00008a00ff167b82 */ /* 0x002e6a0000000a00 */
[----:B------:R-:W4:Y:S01]  /*01d0*/  LDG.E.EL.128 R24, desc[UR4][R24.64] ;  /* 0x0000000418187981 */ /* 0x000f22000c2e1d00 */
[----:B------:R-:W-:Y:S01]  /*01e0*/  HFMA2.MMA R0, -RZ, RZ, 1.625, 0 ;  /* 0x3e800000ff007435 */ /* 0x000fe200000001ff */
[----:B-1----:R-:W-:-:S04]  /*01f0*/  IMAD.WIDE R34, R19, 0x4, R22 ;  /* 0x0000000413227825 */ /* 0x002fc800078e0216 */
[----:B--2---:R-:W-:Y:S01]  /*0200*/  FADD R18, R12, 9.9999997473787516356e-06 ;  /* 0x3727c5ac0c127421 */ /* 0x004fe20000000000 */
[----:B------:R-:W-:-:S05]  /*0210*/  FADD R20, R13, 9.9999997473787516356e-06 ;  /* 0x3727c5ac0d147421 */ /* 0x000fca0000000000 */
[----:B------:R-:W1:Y:S01]  /*0220*/  MUFU.SQRT R18, R18 ;  /* 0x0000001200127308 */ /* 0x000e620000002000 */
[----:B------:R-:W-:-:S07]  /*0230*/  FADD R14, R14, 9.9999997473787516356e-06 ;  /* 0x3727c5ac0e0e7421 */ /* 0x000fce0000000000 */
[----:B------:R-:W2:Y:S01]  /*0240*/  MUFU.SQRT R20, R20 ;  /* 0x0000001400147308 */ /* 0x000ea20000002000 */
[----:B------:R-:W-:-:S07]  /*0250*/  FADD R15, R15, 9.9999997473787516356e-06 ;  /* 0x3727c5ac0f0f7421 */ /* 0x000fce0000000000 */
[----:B------:R-:W5:Y:S01]  /*0260*/  MUFU.SQRT R12, R14 ;  /* 0x0000000e000c7308 */ /* 0x000f620000002000 */
[----:B-1----:R-:W-:-:S07]  /*0270*/  FSETP.GT.AND P6, PT, R18, 8.50705917302346158658e+37, PT ;  /* 0x7e8000001200780b */ /* 0x002fce0003fc4000 */
[----:B------:R-:W1:Y:S01]  /*0280*/  MUFU.SQRT R13, R15 ;  /* 0x0000000f000d7308 */ /* 0x000e620000002000 */
[----:B--2---:R-:W-:Y:S02]  /*0290*/  FSETP.GT.AND P5, PT, R20, 8.50705917302346158658e+37, PT ;  /* 0x7e8000001400780b */ /* 0x004fe40003fa4000 */
[----:B------:R-:W-:Y:S02]  /*02a0*/  FSETP.GEU.AND P4, PT, R18, 1.175494350822287508e-38, PT ;  /* 0x008000001200780b */ /* 0x000fe40003f8e000 */
[----:B------:R-:W-:Y:S02]  /*02b0*/  FSETP.GEU.AND P3, PT, R20, 1.175494350822287508e-38, PT ;  /* 0x008000001400780b */ /* 0x000fe40003f6e000 */
[----:B-----5:R-:W-:Y:S01]  /*02c0*/  FSETP.GT.AND P2, PT, R12, 8.50705917302346158658e+37, PT ;  /* 0x7e8000000c00780b */ /* 0x020fe20003f44000 */
[----:B------:R-:W-:Y:S01]  /*02d0*/  @P6 FMUL R18, R18, 0.25 ;  /* 0x3e80000012126820 */ /* 0x000fe20000400000 */
[----:B---3--:R-:W-:Y:S01]  /*02e0*/  FADD R4, R4, -R8 ;  /* 0x8000000804047221 */ /* 0x008fe20000000000 */
[----:B------:R-:W-:-:S02]  /*02f0*/  FSETP.GEU.AND P0, PT, R12, 1.175494350822287508e-38, PT ;  /* 0x008000000c00780b */ /* 0x000fc40003f0e000 */
[----:B------:R-:W-:Y:S02]  /*0300*/  FSEL R8, R0, 1, P6 ;  /* 0x3f80000000087808 */ /* 0x000fe40003000000 */
[----:B------:R-:W-:Y:S01]  /*0310*/  @P5 FMUL R20, R20, 0.25 ;  /* 0x3e80000014145820 */ /* 0x000fe20000400000 */
[C---:B-1----:R-:W-:Y:S01]  /*0320*/  FSETP.GT.AND P1, PT, R13.reuse, 8.50705917302346158658e+37, PT ;  /* 0x7e8000000d00780b */ /* 0x042fe20003f24000 */
[----:B------:R-:W-:Y:S01]  /*0330*/  @!P4 FMUL R18, R18, 16777216 ;  /* 0x4b8000001212c820 */ /* 0x000fe20000400000 */
[----:B------:R-:W-:Y:S01]  /*0340*/  FSETP.GEU.AND P6, PT, R13, 1.175494350822287508e-38, PT ;  /* 0x008000000d00780b */ /* 0x000fe20003fce000 */
[----:B------:R-:W-:Y:S01]  /*0350*/  @!P3 FMUL R20, R20, 16777216 ;  /* 0x4b8000001414b820 */ /* 0x000fe20000400000 */
[----:B------:R-:W-:Y:S02]  /*0360*/  FADD R5, R5, -R9 ;  /* 0x8000000905057221 */ /* 0x000fe40000000000 */
[----:B------:R-:W1:Y:S01]  /*0370*/  MUFU.RCP R9, R18 ;  /* 0x0000001200097308 */ /* 0x000e620000001000 */
[----:B------:R-:W-:Y:S01]  /*0380*/  @P2 FMUL R12, R12, 0.25 ;  /* 0x3e8000000c0c2820 */ /* 0x000fe20000400000 */
[----:B------:R-:W-:-:S06]  /*0390*/  FADD R7, R7, -R11 ;  /* 0x8000000b07077221 */ /* 0x000fcc0000000000 */
[----:B------:R-:W2:Y:S01]  /*03a0*/  MUFU.RCP R20, R20 ;  /* 0x0000001400147308 */ /* 0x000ea20000001000 */
[----:B------:R-:W-:Y:S01]  /*03b0*/  @P1 FMUL R13, R13, 0.25 ;  /* 0x3e8000000d0d1820 */ /* 0x000fe20000400000 */
[----:B------:R-:W-:Y:S01]  /*03c0*/  @!P0 FMUL R12, R12, 16777216 ;  /* 0x4b8000000c0c8820 */ /* 0x000fe20000400000 */
[----:B------:R-:W-:Y:S01]  /*03d0*/  FSEL R11, R0, 1, P5 ;  /* 0x3f800000000b7808 */ /* 0x000fe20002800000 */
[----:B----4-:R-:W-:Y:S01]  /*03e0*/  FADD R29, R29, -R25 ;  /* 0x800000191d1d7221 */ /* 0x010fe20000000000 */
[----:B------:R-:W-:Y:S01]  /*03f0*/  @!P6 FMUL R13, R13, 16777216 ;  /* 0x4b8000000d0de820 */ /* 0x000fe20000400000 */
[----:B------:R-:W-:Y:S01]  /*0400*/  FADD R24, R28, -R24 ;  /* 0x800000181c187221 */ /* 0x000fe20000000000 */
[----:B------:R-:W-:Y:S01]  /*0410*/  @!P4 FMUL R8, R8, 16777216 ;  /* 0x4b8000000808c820 */ /* 0x000fe20000400000 */
[----:B------:R-:W3:Y:S01]  /*0420*/  MUFU.RCP R25, R12 ;  /* 0x0000000c00197308 */ /* 0x000ee20000001000 */
[----:B------:R-:W-:Y:S02]  /*0430*/  @!P3 FMUL R11, R11, 16777216 ;  /* 0x4b8000000b0bb820 */ /* 0x000fe40000400000 */
[----:B-1----:R-:W-:Y:S01]  /*0440*/  FMUL R9, R9, R8 ;  /* 0x0000000809097220 */ /* 0x002fe20000400000 */
[----:B------:R-:W-:-:S04]  /*0450*/  FSEL R8, R0, 1, P2 ;  /* 0x3f80000000087808 */ /* 0x000fc80001000000 */
[----:B------:R-:W1:Y:S01]  /*0460*/  MUFU.RCP R28, R13 ;  /* 0x0000000d001c7308 */ /* 0x000e620000001000 */
[----:B--2---:R-:W-:Y:S01]  /*0470*/  FMUL R18, R20, R11 ;  /* 0x0000000b14127220 */ /* 0x004fe20000400000 */
[----:B------:R-:W-:Y:S01]  /*0480*/  FSEL R11, R0, 1, P1 ;  /* 0x3f800000000b7808 */ /* 0x000fe20000800000 */
[----:B------:R-:W-:Y:S01]  /*0490*/  @!P0 FMUL R8, R8, 16777216 ;  /* 0x4b80000008088820 */ /* 0x000fe20000400000 */
[----:B------:R-:W-:-:S03]  /*04a0*/  FMUL R21, R9, R4 ;  /* 0x0000000409157220 */ /* 0x000fc60000400000 */
[----:B------:R-:W-:Y:S01]  /*04b0*/  @!P6 FMUL R11, R11, 16777216 ;  /* 0x4b8000000b0be820 */ /* 0x000fe20000400000 */
[----:B---3--:R-:W-:Y:S01]  /*04c0*/  FMUL R25, R25, R8 ;  /* 0x0000000819197220 */ /* 0x008fe20000400000 */
[----:B------:R-:W-:Y:S01]  /*04d0*/  FADD R6, R6, -R10 ;  /* 0x8000000a06067221 */ /* 0x000fe20000000000 */
[----:B0-----:R-:W-:-:S04]  /*04e0*/  IMAD.WIDE R8, R19, 0x4, R32 ;  /* 0x0000000413087825 */ /* 0x001fc800078e0220 */
[----:B------:R-:W-:Y:S01]  /*04f0*/  FMUL R18, R18, R5 ;  /* 0x0000000512127220 */ /* 0x000fe20000400000 */
[----:B-1----:R-:W-:Y:S01]  /*0500*/  FMUL R28, R28, R11 ;  /* 0x0000000b1c1c7220 */ /* 0x002fe20000400000 */
[----:B------:R-:W-:Y:S01]  /*0510*/  FMUL R25, R25, R6 ;  /* 0x0000000619197220 */ /* 0x000fe20000400000 */
[----:B------:R-:W2:Y:S02]  /*0520*/  LDG.E.EL.128 R8, desc[UR4][R8.64] ;  /* 0x0000000408087981 */ /* 0x000ea4000c2e1d00 */
[----:B------:R-:W-:Y:S02]  /*0530*/  FMUL R28, R28, R7 ;  /* 0x000000071c1c7220 */ /* 0x000fe40000400000 */
[----:B------:R-:W2:Y:S01]  /*0540*/  LDG.E.EL.128 R4, desc[UR4][R34.64] ;  /* 0x0000000422047981 */ /* 0x000ea2000c2e1d00 */
[----:B------:R-:W-:-:S06]  /*0550*/  IMAD.WIDE R12, R3, 0x4, R16 ;  /* 0x00000004030c7825 */ /* 0x000fcc00078e0210 */
[----:B------:R-:W3:Y:S01]  /*0560*/  LDG.E.EL.128 R12, desc[UR4][R12.64] ;  /* 0x000000040c0c7981 */ /* 0x000ee2000c2e1d00 */
[----:B------:R-:W-:-:S04]  /*0570*/  IMAD.WIDE R16, R3, 0x4, R22 ;  /* 0x0000000403107825 */ /* 0x000fc800078e0216 */
[----:B------:R-:W-:-:S04]  /*0580*/  IMAD.WIDE R22, R3, 0x4, R32 ;  /* 0x0000000403167825 */ /* 0x000fc800078e0220 */
[----:B--2---:R-:W-:Y:S01]  /*0590*/  FFMA R4, R4, R21, R8 ;  /* 0x0000001504047223 */ /* 0x004fe20000000008 */
[----:B------:R-:W-:Y:S01]  /*05a0*/  FFMA R5, R5, R18, R9 ;  /* 0x0000001205057223 */ /* 0x000fe20000000009 */
[----:B------:R-:W2:Y:S04]  /*05b0*/  LDG.E.EL.128 R20, desc[UR4][R22.64] ;  /* 0x0000000416147981 */ /* 0x000ea8000c2e1d00 */
[----:B------:R-:W2:Y:S01]  /*05c0*/  LDG.E.EL.128 R16, desc[UR4][R16.64] ;  /* 0x0000000410107981 */ /* 0x000ea2000c2e1d00 */
[----:B---3--:R-:W-:-:S06]  /*05d0*/  FADD R3, R12, 9.9999997473787516356e-06 ;  /* 0x3727c5ac0c037421 */ /* 0x008fcc0000000000 */
[----:B------:R-:W0:Y:S01]  /*05e0*/  MUFU.SQRT R3, R3 ;  /* 0x0000000300037308 */ /* 0x000e220000002000 */
[----:B------:R-:W-:Y:S01]  /*05f0*/  FADD R13, R13, 9.9999997473787516356e-06 ;  /* 0x3727c5ac0d0d7421 */ /* 0x000fe20000000000 */
[----:B------:R-:W-:Y:S01]  /*0600*/  FADD R14, R14, 9.9999997473787516356e-06 ;  /* 0x3727c5ac0e0e7421 */ /* 0x000fe20000000000 */
[----:B------:R-:W-:Y:S01]  /*0610*/  FADD R15, R15, 9.9999997473787516356e-06 ;  /* 0x3727c5ac0f0f7421 */ /* 0x000fe20000000000 */
[----:B------:R-:W-:Y:S01]  /*0620*/  FFMA R6, R6, R25, R10 ;  /* 0x0000001906067223 */ /* 0x000fe2000000000a */
[----:B------:R-:W-:-:S03]  /*0630*/  FFMA R7, R7, R28, R11 ;  /* 0x0000001c07077223 */ /* 0x000fc6000000000b */
[----:B------:R-:W1:Y:S08]  /*0640*/  MUFU.SQRT R11, R13 ;  /* 0x0000000d000b7308 */ /* 0x000e700000002000 */
[----:B------:R-:W3:Y:S01]  /*0650*/  MUFU.SQRT R12, R14 ;  /* 0x0000000e000c7308 */ /* 0x000ee20000002000 */
[----:B0-----:R-:W-:-:S07]  /*0660*/  FSETP.GT.AND P6, PT, R3, 8.50705917302346158658e+37, PT ;  /* 0x7e8000000300780b */ /* 0x001fce0003fc4000 */
[----:B------:R-:W0:Y:S01]  /*0670*/  MUFU.SQRT R10, R15 ;  /* 0x0000000f000a7308 */ /* 0x000e220000002000 */
[----:B------:R-:W-:Y:S02]  /*0680*/  FSETP.GEU.AND P5, PT, R3, 1.175494350822287508e-38, PT ;  /* 0x008000000300780b */ /* 0x000fe40003fae000 */
[----:B-1----:R-:W-:Y:S02]  /*0690*/  FSETP.GT.AND P4, PT, R11, 8.50705917302346158658e+37, PT ;  /* 0x7e8000000b00780b */ /* 0x002fe40003f84000 */
[----:B---3--:R-:W-:Y:S01]  /*06a0*/  FSETP.GT.AND P2, PT, R12, 8.50705917302346158658e+37, PT ;  /* 0x7e8000000c00780b */ /* 0x008fe20003f44000 */
[----:B------:R-:W-:Y:S01]  /*06b0*/  @P6 FMUL R3, R3, 0.25 ;  /* 0x3e80000003036820 */ /* 0x000fe20000400000 */
[----:B------:R-:W-:Y:S02]  /*06c0*/  FSEL R8, R0, 1, P6 ;  /* 0x3f80000000087808 */ /* 0x000fe40003000000 */
[----:B------:R-:W-:Y:S02]  /*06d0*/  FSETP.GEU.AND P3, PT, R11, 1.175494350822287508e-38, PT ;  /* 0x008000000b00780b */ /* 0x000fe40003f6e000 */
[----:B0-----:R-:W-:-:S02]  /*06e0*/  FSETP.GT.AND P1, PT, R10, 8.50705917302346158658e+37, PT ;  /* 0x7e8000000a00780b */ /* 0x001fc40003f24000 */
[----:B------:R-:W-:Y:S02]  /*06f0*/  FSETP.GEU.AND P0, PT, R12, 1.175494350822287508e-38, PT ;  /* 0x008000000c00780b */ /* 0x000fe40003f0e000 */
[----:B------:R-:W-:Y:S01]  /*0700*/  FSETP.GEU.AND P6, PT, R10, 1.175494350822287508e-38, PT ;  /* 0x008000000a00780b */ /* 0x000fe20003fce000 */
[----:B------:R-:W-:Y:S01]  /*0710*/  @!P5 FMUL R3, R3, 16777216 ;  /* 0x4b8000000303d820 */ /* 0x000fe20000400000 */
[----:B------:R-:W-:Y:S01]  /*0720*/  @P4 FMUL R11, R11, 0.25 ;  /* 0x3e8000000b0b4820 */ /* 0x000fe20000400000 */
[----:B------:R-:W-:-:S04]  /*0730*/  @P2 FMUL R12, R12, 0.25 ;  /* 0x3e8000000c0c2820 */ /* 0x000fc80000400000 */
[----:B------:R-:W0:Y:S02]  /*0740*/  MUFU.RCP R3, R3 ;  /* 0x0000000300037308 */ /* 0x000e240000001000 */
[----:B------:R-:W-:Y:S01]  /*0750*/  @P1 FMUL R10, R10, 0.25 ;  /* 0x3e8000000a0a1820 */ /* 0x000fe20000400000 */
[----:B------:R-:W-:Y:S01]  /*0760*/  @!P3 FMUL R11, R11, 16777216 ;  /* 0x4b8000000b0bb820 */ /* 0x000fe20000400000 */
[----:B------:R-:W-:Y:S02]  /*0770*/  @!P0 FMUL R12, R12, 16777216 ;  /* 0x4b8000000c0c8820 */ /* 0x000fe40000400000 */
[----:B------:R-:W-:Y:S01]  /*0780*/  @!P6 FMUL R10, R10, 16777216 ;  /* 0x4b8000000a0ae820 */ /* 0x000fe20000400000 */
[----:B------:R-:W-:Y:S02]  /*0790*/  @!P5 FMUL R8, R8, 16777216 ;  /* 0x4b8000000808d820 */ /* 0x000fe40000400000 */
[----:B------:R-:W1:Y:S01]  /*07a0*/  MUFU.RCP R11, R11 ;  /* 0x0000000b000b7308 */ /* 0x000e620000001000 */
[----:B------:R-:W-:-:S07]  /*07b0*/  FSEL R14, R0, 1, P4 ;  /* 0x3f800000000e7808 */ /* 0x000fce0002000000 */
[----:B------:R-:W3:Y:S01]  /*07c0*/  MUFU.RCP R12, R12 ;  /* 0x0000000c000c7308 */ /* 0x000ee20000001000 */
[----:B------:R-:W-:-:S07]  /*07d0*/  FSEL R13, R0, 1, P2 ;  /* 0x3f800000000d7808 */ /* 0x000fce0001000000 */
[----:B------:R-:W4:Y:S01]  /*07e0*/  MUFU.RCP R10, R10 ;  /* 0x0000000a000a7308 */ /* 0x000f220000001000 */
[----:B------:R-:W-:Y:S01]  /*07f0*/  FSEL R15, R0, 1, P1 ;  /* 0x3f800000000f7808 */ /* 0x000fe20000800000 */
[----:B0-----:R-:W-:Y:S02]  /*0800*/  FMUL R3, R3, R8 ;  /* 0x0000000803037220 */ /* 0x001fe40000400000 */
[----:B------:R-:W0:Y:S01]  /*0810*/  LDC.64 R8, c[0x0][0x238] ;  /* 0x00008e00ff087b82 */ /* 0x000e220000000a00 */
[----:B------:R-:W-:Y:S01]  /*0820*/  @!P3 FMUL R14, R14, 16777216 ;  /* 0x4b8000000e0eb820 */ /* 0x000fe20000400000 */
[----:B------:R-:W-:Y:S01]  /*0830*/  @!P0 FMUL R13, R13, 16777216 ;  /* 0x4b8000000d0d8820 */ /* 0x000fe20000400000 */
[----:B------:R-:W-:Y:S01]  /*0840*/  @!P6 FMUL R15, R15, 16777216 ;  /* 0x4b8000000f0fe820 */ /* 0x000fe20000400000 */
[----:B------:R-:W-:Y:S01]  /*0850*/  FADD R26, R30, -R26 ;  /* 0x8000001a1e1a7221 */ /* 0x000fe20000000000 */
[----:B------:R-:W-:Y:S01]  /*0860*/  FADD R27, R31, -R27 ;  /* 0x8000001b1f1b7221 */ /* 0x000fe20000000000 */
[----:B-1----:R-:W-:Y:S01]  /*0870*/  FMUL R14, R11, R14 ;  /* 0x0000000e0b0e7220 */ /* 0x002fe20000400000 */
[----:B---3--:R-:W-:Y:S01]  /*0880*/  FMUL R13, R12, R13 ;  /* 0x0000000d0c0d7220 */ /* 0x008fe20000400000 */
[----:B----4-:R-:W-:Y:S01]  /*0890*/  FMUL R0, R10, R15 ;  /* 0x0000000f0a007220 */ /* 0x010fe20000400000 */
[----:B------:R-:W-:Y:S01]  /*08a0*/  FMUL R3, R3, R24 ;  /* 0x0000001803037220 */ /* 0x000fe20000400000 */
[----:B------:R-:W-:Y:S01]  /*08b0*/  FMUL R14, R14, R29 ;  /* 0x0000001d0e0e7220 */ /* 0x000fe20000400000 */
[----:B------:R-:W-:Y:S01]  /*08c0*/  FMUL R13, R13, R26 ;  /* 0x0000001a0d0d7220 */ /* 0x000fe20000400000 */
[----:B------:R-:W-:Y:S01]  /*08d0*/  FMUL R0, R0, R27 ;  /* 0x0000001b00007220 */ /* 0x000fe20000400000 */
[----:B------:R-:W-:-:S02]  /*08e0*/  FSETP.GEU.AND P6, PT, R7, RZ, PT ;  /* 0x000000ff0700720b */ /* 0x000fc40003fce000 */
[----:B------:R-:W-:Y:S02]  /*08f0*/  FSETP.GEU.AND P0, PT, R6, RZ, PT ;  /* 0x000000ff0600720b */ /* 0x000fe40003f0e000 */
[----:B------:R-:W-:Y:S02]  /*0900*/  SEL R7, R7, RZ, P6 ;  /* 0x000000ff07077207 */ /* 0x000fe40003000000 */
[C---:B------:R-:W-:Y:S02]  /*0910*/  FSETP.GEU.AND P1, PT, R5.reuse, RZ, PT ;  /* 0x000000ff0500720b */ /* 0x040fe40003f2e000 */
[----:B------:R-:W-:Y:S01]  /*0920*/  FSETP.GEU.AND P2, PT, R4, RZ, PT ;  /* 0x000000ff0400720b */ /* 0x000fe20003f4e000 */
[----:B0-----:R-:W-:Y:S01]  /*0930*/  IMAD.WIDE R8, R2, 0x4, R8 ;  /* 0x0000000402087825 */ /* 0x001fe200078e0208 */
[----:B------:R-:W-:Y:S02]  /*0940*/  SEL R6, R6, RZ, P0 ;  /* 0x000000ff06067207 */ /* 0x000fe40000000000 */
[----:B------:R-:W-:-:S02]  /*0950*/  SEL R5, R5, RZ, P1 ;  /* 0x000000ff05057207 */ /* 0x000fc40000800000 */
[----:B------:R-:W-:-:S05]  /*0960*/  SEL R4, R4, RZ, P2 ;  /* 0x000000ff04047207 */ /* 0x000fca0001000000 */
[----:B------:R-:W-:Y:S01]  /*0970*/  STG.E.128 desc[UR4][R8.64], R4 ;  /* 0x0000000408007986 */ /* 0x000fe2000c101d04 */
[----:B--2---:R-:W-:Y:S01]  /*0980*/  FFMA R3, R16, R3, R20 ;  /* 0x0000000310037223 */ /* 0x004fe20000000014 */
[----:B------:R-:W-:Y:S01]  /*0990*/  FFMA R14, R17, R14, R21 ;  /* 0x0000000e110e7223 */ /* 0x000fe20000000015 */
[----:B------:R-:W-:Y:S01]  /*09a0*/  FFMA R13, R18, R13, R22 ;  /* 0x0000000d120d7223 */ /* 0x000fe20000000016 */
[----:B------:R-:W-:Y:S02]  /*09b0*/  FFMA R0, R19, R0, R23 ;  /* 0x0000000013007223 */ /* 0x000fe40000000017 */
[----:B------:R-:W-:Y:S02]  /*09c0*/  FSETP.GEU.AND P5, PT, R3, RZ, PT ;  /* 0x000000ff0300720b */ /* 0x000fe40003fae000 */
[----:B------:R-:W-:Y:S02]  /*09d0*/  FSETP.GEU.AND P3, PT, R13, RZ, PT ;  /* 0x000000ff0d00720b */ /* 0x000fe40003f6e000 */
[----:B------:R-:W-:-:S02]  /*09e0*/  FSETP.GEU.AND P4, PT, R14, RZ, PT ;  /* 0x000000ff0e00720b */ /* 0x000fc40003f8e000 */
[----:B------:R-:W-:Y:S02]  /*09f0*/  FSETP.GEU.AND P6, PT, R0, RZ, PT ;  /* 0x000000ff0000720b */ /* 0x000fe40003fce000 */
[----:B------:R-:W-:Y:S02]  /*0a00*/  SEL R18, R13, RZ, P3 ;  /* 0x000000ff0d127207 */ /* 0x000fe40001800000 */
[----:B------:R-:W-:Y:S02]  /*0a10*/  SEL R17, R14, RZ, P4 ;  /* 0x000000ff0e117207 */ /* 0x000fe40002000000 */
[----:B------:R-:W-:Y:S02]  /*0a20*/  SEL R16, R3, RZ, P5 ;  /* 0x000000ff03107207 */ /* 0x000fe40002800000 */
[----:B------:R-:W-:-:S05]  /*0a30*/  SEL R19, R0, RZ, P6 ;  /* 0x000000ff00137207 */ /* 0x000fca0003000000 */
[----:B------:R-:W-:Y:S01]  /*0a40*/  STG.E.128 desc[UR4][R8.64+0x800], R16 ;  /* 0x0008001008007986 */ /* 0x000fe2000c101d04 */
[----:B------:R-:W-:Y:S05]  /*0a50*/  EXIT ;  /* 0x000000000000794d */ /* 0x000fea0003800000 */
.L_x_0:
[----:B------:R-:W-:-:S00]  /*0a60*/  BRA `(.L_x_0) ;  /* 0xfffffffc00fc7947 */ /* 0x000fc0000383ffff */
[----:B------:R-:W-:-:S00]  /*0a70*/  NOP ;  /* 0x0000000000007918 */ /* 0x000fc00000000000 */
        /* <DEDUP_REMOVED lines=8> */
.L_x_1:


//--------------------- .nv.global.init           --------------------------
	.section	.nv.global.init,"aw",@progbits
.nv.global.init:
	.type		_$_str,@object
	.size		_$_str,(_$_str_$_2 - _$_str)
_$_str:
        /*0000*/ 	.byte	0x5f, 0x5f, 0x43, 0x55, 0x44, 0x41, 0x5f, 0x46, 0x54, 0x5a, 0x00
	.type		_$_str_$_2,@object
	.size		_$_str_$_2,(.L_1 - _$_str_$_2)
_$_str_$_2:
        /*000b*/ 	.byte	0x5f, 0x5f, 0x43, 0x55, 0x44, 0x41, 0x5f, 0x50, 0x52, 0x45, 0x43, 0x5f, 0x53, 0x51, 0x52, 0x54
        /*001b*/ 	.byte	0x00
.L_1:


//--------------------- .nv.constant0.triton_poi_fused__native_batch_norm_legit_no_training_relu_5 --------------------------
	.section	.nv.constant0.triton_poi_fused__native_batch_norm_legit_no_training_relu_5,"a",@progbits
	.sectionflags	@""
	.align	4
.nv.constant0.triton_poi_fused__native_batch_norm_legit_no_training_relu_5:
	.zero		580
